	.headerflags	@"EF_CUDA_TEXMODE_UNIFIED EF_CUDA_64BIT_ADDRESS EF_CUDA_ACCELERATORS EF_CUDA_SM90 EF_CUDA_VIRTUAL_SM(EF_CUDA_SM90)"
	.elftype	@"ET_EXEC"


//--------------------- .nv.info                  --------------------------
	.section	.nv.info,"",@"SHT_CUDA_INFO"
	.align	4


	//----- nvinfo : EIATTR_REGCOUNT
	.align		4
        /*0000*/ 	.byte	0x04, 0x2f
        /*0002*/ 	.short	(.L_1 - .L_0)
	.align		4
.L_0:
        /*0004*/ 	.word	index@(triton_poi_fused_convolution_relu_8)
        /*0008*/ 	.word	0x0000000e


	//----- nvinfo : EIATTR_MIN_STACK_SIZE
	.align		4
.L_1:
        /*000c*/ 	.byte	0x04, 0x12
        /*000e*/ 	.short	(.L_3 - .L_2)
	.align		4
.L_2:
        /*0010*/ 	.word	index@(triton_poi_fused_convolution_relu_8)
        /*0014*/ 	.word	0x00000000


	//----- nvinfo : EIATTR_FRAME_SIZE
	.align		4
.L_3:
        /*0018*/ 	.byte	0x04, 0x11
        /*001a*/ 	.short	(.L_5 - .L_4)
	.align		4
.L_4:
        /*001c*/ 	.word	index@(triton_poi_fused_convolution_relu_8)
        /*0020*/ 	.word	0x00000000


	//----- nvinfo : EIATTR_MIN_STACK_SIZE
	.align		4
.L_5:
        /*0024*/ 	.byte	0x04, 0x12
        /*0026*/ 	.short	(.L_7 - .L_6)
	.align		4
.L_6:
        /*0028*/ 	.word	index@(triton_poi_fused_convolution_relu_8)
        /*002c*/ 	.word	0x00000000
.L_7:


//--------------------- .nv.info.triton_poi_fused_convolution_relu_8 --------------------------
	.section	.nv.info.triton_poi_fused_convolution_relu_8,"",@"SHT_CUDA_INFO"
	.sectionflags	@""
	.align	4


	//----- nvinfo : EIATTR_CUDA_API_VERSION
	.align		4
        /*0000*/ 	.byte	0x04, 0x37
        /*0002*/ 	.short	(.L_9 - .L_8)
.L_8:
        /*0004*/ 	.word	0x0000007c


	//----- nvinfo : EIATTR_KPARAM_INFO
	.align		4
.L_9:
        /*0008*/ 	.byte	0x04, 0x17
        /*000a*/ 	.short	(.L_11 - .L_10)
.L_10:
        /*000c*/ 	.word	0x00000000
        /*0010*/ 	.short	0x0002
        /*0012*/ 	.short	0x0010
        /*0014*/ 	.byte	0x00, 0xf0, 0x11, 0x00


	//----- nvinfo : EIATTR_KPARAM_INFO
	.align		4
.L_11:
        /*0018*/ 	.byte	0x04, 0x17
        /*001a*/ 	.short	(.L_13 - .L_12)
.L_12:
        /*001c*/ 	.word	0x00000000
        /*0020*/ 	.short	0x0001
        /*0022*/ 	.short	0x0008
        /*0024*/ 	.byte	0x00, 0xf4, 0x21, 0x00


	//----- nvinfo : EIATTR_KPARAM_INFO
	.align		4
.L_13:
        /*0028*/ 	.byte	0x04, 0x17
        /*002a*/ 	.short	(.L_15 - .L_14)
.L_14:
        /*002c*/ 	.word	0x00000000
        /*0030*/ 	.short	0x0000
        /*0032*/ 	.short	0x0000
        /*0034*/ 	.byte	0x00, 0xf4, 0x21, 0x00


	//----- nvinfo : EIATTR_SPARSE_MMA_MASK
	.align		4
.L_15:
        /*0038*/ 	.byte	0x03, 0x50
        /*003a*/ 	.short	0x0000


	//----- nvinfo : EIATTR_MAXREG_COUNT
	.align		4
        /*003c*/ 	.byte	0x03, 0x1b
        /*003e*/ 	.short	0x00ff


	//----- nvinfo : EIATTR_EXIT_INSTR_OFFSETS
	.align		4
        /*0040*/ 	.byte	0x04, 0x1c
        /*0042*/ 	.short	(.L_17 - .L_16)


	//   ....[0]....
.L_16:
        /*0044*/ 	.word	0x00000280


	//   ....[1]....
        /*0048*/ 	.word	0x000002a0


	//----- nvinfo : EIATTR_REQNTID
	.align		4
.L_17:
        /*004c*/ 	.byte	0x04, 0x10
        /*004e*/ 	.short	(.L_19 - .L_18)
.L_18:
        /*0050*/ 	.word	0x00000100
        /*0054*/ 	.word	0x00000001
        /*0058*/ 	.word	0x00000001


	//----- nvinfo : EIATTR_CBANK_PARAM_SIZE
	.align		4
.L_19:
        /*005c*/ 	.byte	0x03, 0x19
        /*005e*/ 	.short	0x0014


	//----- nvinfo : EIATTR_PARAM_CBANK
	.align		4
        /*0060*/ 	.byte	0x04, 0x0a
        /*0062*/ 	.short	(.L_21 - .L_20)
	.align		4
.L_20:
        /*0064*/ 	.word	index@(.nv.constant0.triton_poi_fused_convolution_relu_8)
        /*0068*/ 	.short	0x0210
        /*006a*/ 	.short	0x0014


	//----- nvinfo : EIATTR_SW_WAR
	.align		4
.L_21:
        /*006c*/ 	.byte	0x04, 0x36
        /*006e*/ 	.short	(.L_23 - .L_22)
.L_22:
        /*0070*/ 	.word	0x00000008
.L_23:


//--------------------- .nv.callgraph             --------------------------
	.section	.nv.callgraph,"",@"SHT_CUDA_CALLGRAPH"
	.align	4
	.sectionentsize	8
	.align		4
        /*0000*/ 	.word	0x00000000
	.align		4
        /*0004*/ 	.word	0xffffffff
	.align		4
        /*0008*/ 	.word	0x00000000
	.align		4
        /*000c*/ 	.word	0xfffffffe
	.align		4
        /*0010*/ 	.word	0x00000000
	.align		4
        /*0014*/ 	.word	0xfffffffd
	.align		4
        /*0018*/ 	.word	0x00000000
	.align		4
        /*001c*/ 	.word	0xfffffffc


//--------------------- .text.triton_poi_fused_convolution_relu_8 --------------------------
	.section	.text.triton_poi_fused_convolution_relu_8,"ax",@progbits
	.align	128
        .global         triton_poi_fused_convolution_relu_8
        .type           triton_poi_fused_convolution_relu_8,@function
        .size           triton_poi_fused_convolution_relu_8,(.L_x_1 - triton_poi_fused_convolution_relu_8)
        .other          triton_poi_fused_convolution_relu_8,@"STO_CUDA_ENTRY STV_DEFAULT"
triton_poi_fused_convolution_relu_8:
.text.triton_poi_fused_convolution_relu_8:
[----:B------:R-:W0:Y:S02]  /*0000*/  LDC R1, c[0x0][0x28] ;  /* 0x00000a00ff017b82 */ /* 0x000e240000000800 */
[----:B------:R-:W1:Y:S01]  /*0010*/  S2R R0, SR_TID.X ;  /* 0x0000000000007919 */ /* 0x000e620000002100 */
[----:B------:R-:W-:Y:S01]  /*0020*/  HFMA2.MMA R4, -RZ, RZ, 0, 0 ;  /* 0x00000000ff047435 */ /* 0x000fe200000001ff */
[----:B------:R-:W-:Y:S01]  /*0030*/  IMAD.MOV.U32 R2, RZ, RZ, RZ ;  /* 0x000000ffff027224 */ /* 0x000fe200078e00ff */
[----:B------:R-:W2:Y:S01]  /*0040*/  LDC.64 R6, c[0x0][0x218] ;  /* 0x00008600ff067b82 */ /* 0x000ea20000000a00 */
[----:B------:R-:W3:Y:S01]  /*0050*/  S2R R3, SR_CTAID.X ;  /* 0x0000000000037919 */ /* 0x000ee20000002500 */
[----:B------:R-:W-:Y:S01]  /*0060*/  ULDC.64 UR4, c[0x0][0x208] ;  /* 0x0000820000047ab9 */ /* 0x000fe20000000a00 */
[----:B-1----:R-:W-:-:S05]  /*0070*/  IMAD.SHL.U32 R0, R0, 0x2, RZ ;  /* 0x0000000200007824 */ /* 0x002fca00078e00ff */
[----:B------:R-:W-:-:S05]  /*0080*/  LOP3.LUT R0, R0, 0x1fe, RZ, 0xc0, !PT ;  /* 0x000001fe00007812 */ /* 0x000fca00078ec0ff */
[----:B---3--:R-:W-:-:S04]  /*0090*/  IMAD R3, R3, 0x200, R0 ;  /* 0x0000020003037824 */ /* 0x008fc800078e0200 */
[C---:B------:R-:W-:Y:S01]  /*00a0*/  VIADD R5, R3.reuse, 0x1 ;  /* 0x0000000103057836 */ /* 0x040fe20000000000 */
[C---:B------:R-:W-:Y:S01]  /*00b0*/  ISETP.GE.AND P2, PT, R3.reuse, 0xd2f00, PT ;  /* 0x000d2f000300780c */ /* 0x040fe20003f46270 */
[----:B------:R-:W-:-:S04]  /*00c0*/  IMAD.HI R0, R3, -0x64a7c8c7, R2 ;  /* 0x9b58373903007827 */ /* 0x000fc800078e0202 */
[----:B------:R-:W-:Y:S01]  /*00d0*/  IMAD.HI R2, R5, -0x64a7c8c7, R4 ;  /* 0x9b58373905027827 */ /* 0x000fe200078e0204 */
[----:B------:R-:W-:Y:S01]  /*00e0*/  SHF.R.U32.HI R9, RZ, 0x1f, R0 ;  /* 0x0000001fff097819 */ /* 0x000fe20000011600 */
[----:B------:R-:W1:Y:S03]  /*00f0*/  LDC.64 R4, c[0x0][0x210] ;  /* 0x00008400ff047b82 */ /* 0x000e660000000a00 */
[----:B------:R-:W-:Y:S02]  /*0100*/  SHF.R.U32.HI R11, RZ, 0x1f, R2 ;  /* 0x0000001fff0b7819 */ /* 0x000fe40000011602 */
[----:B------:R-:W-:Y:S02]  /*0110*/  LEA.HI.SX32 R9, R0, R9, 0x15 ;  /* 0x0000000900097211 */ /* 0x000fe400078faaff */
[----:B------:R-:W-:Y:S02]  /*0120*/  LEA.HI.SX32 R11, R2, R11, 0x15 ;  /* 0x0000000b020b7211 */ /* 0x000fe400078faaff */
[----:B------:R-:W-:-:S02]  /*0130*/  LEA.HI R0, R9, R9, RZ, 0x6 ;  /* 0x0000000909007211 */ /* 0x000fc400078f30ff */
[----:B------:R-:W-:Y:S02]  /*0140*/  LEA.HI R2, R11, R11, RZ, 0x6 ;  /* 0x0000000b0b027211 */ /* 0x000fe400078f30ff */
[----:B------:R-:W-:Y:S02]  /*0150*/  LOP3.LUT R0, R0, 0xffffffc0, RZ, 0xc0, !PT ;  /* 0xffffffc000007812 */ /* 0x000fe400078ec0ff */
[----:B------:R-:W-:-:S03]  /*0160*/  LOP3.LUT R2, R2, 0xffffffc0, RZ, 0xc0, !PT ;  /* 0xffffffc002027812 */ /* 0x000fc600078ec0ff */
[----:B------:R-:W-:Y:S02]  /*0170*/  IMAD.IADD R9, R9, 0x1, -R0 ;  /* 0x0000000109097824 */ /* 0x000fe400078e0a00 */
[----:B------:R-:W-:Y:S02]  /*0180*/  IMAD.IADD R11, R11, 0x1, -R2 ;  /* 0x000000010b0b7824 */ /* 0x000fe400078e0a02 */
[----:B--2---:R-:W-:-:S04]  /*0190*/  IMAD.WIDE R8, R9, 0x4, R6 ;  /* 0x0000000409087825 */ /* 0x004fc800078e0206 */
[----:B------:R-:W-:Y:S01]  /*01a0*/  IMAD.WIDE R6, R11, 0x4, R6 ;  /* 0x000000040b067825 */ /* 0x000fe200078e0206 */
[----:B------:R-:W-:-:S03]  /*01b0*/  MOV R11, RZ ;  /* 0x000000ff000b7202 */ /* 0x000fc60000000f00 */
[----:B-1----:R-:W-:Y:S01]  /*01c0*/  IMAD.WIDE R4, R3, 0x4, R4 ;  /* 0x0000000403047825 */ /* 0x002fe200078e0204 */
[----:B------:R-:W-:Y:S02]  /*01d0*/  CS2R R2, SRZ ;  /* 0x0000000000027805 */ /* 0x000fe4000001ff00 */
[----:B------:R-:W2:Y:S01]  /*01e0*/  @!P2 LDG.E.EL R11, desc[UR4][R8.64] ;  /* 0x00000004080ba981 */ /* 0x000ea2000c2e1900 */
[----:B------:R-:W-:-:S03]  /*01f0*/  IMAD.MOV.U32 R0, RZ, RZ, RZ ;  /* 0x000000ffff007224 */ /* 0x000fc600078e00ff */
[----:B------:R-:W2:Y:S04]  /*0200*/  @!P2 LDG.E.64 R2, desc[UR4][R4.64] ;  /* 0x000000040402a981 */ /* 0x000ea8000c1e1b00 */
[----:B------:R-:W3:Y:S01]  /*0210*/  @!P2 LDG.E.EL R0, desc[UR4][R6.64] ;  /* 0x000000040600a981 */ /* 0x000ee2000c2e1900 */
[----:B--2---:R-:W-:Y:S01]  /*0220*/  FSETP.GEU.AND P0, PT, R2, -R11, PT ;  /* 0x8000000b0200720b */ /* 0x004fe20003f0e000 */
[----:B------:R-:W-:Y:S01]  /*0230*/  FADD R2, R11, R2 ;  /* 0x000000020b027221 */ /* 0x000fe20000000000 */
[----:B---3--:R-:W-:Y:S01]  /*0240*/  FADD R10, R0, R3 ;  /* 0x00000003000a7221 */ /* 0x008fe20000000000 */
[----:B------:R-:W-:-:S03]  /*0250*/  FSETP.GEU.AND P1, PT, R3, -R0, PT ;  /* 0x800000000300720b */ /* 0x000fc60003f2e000 */
[----:B------:R-:W-:Y:S02]  /*0260*/  FSEL R2, R2, RZ, P0 ;  /* 0x000000ff02027208 */ /* 0x000fe40000000000 */
[----:B------:R-:W-:Y:S01]  /*0270*/  FSEL R3, R10, RZ, P1 ;  /* 0x000000ff0a037208 */ /* 0x000fe20000800000 */
[----:B------:R-:W-:Y:S07]  /*0280*/  @P2 EXIT ;  /* 0x000000000000294d */ /* 0x000fee0003800000 */
[----:B------:R-:W-:Y:S01]  /*0290*/  STG.E.64 desc[UR4][R4.64], R2 ;  /* 0x0000000204007986 */ /* 0x000fe2000c101b04 */
[----:B------:R-:W-:Y:S05]  /*02a0*/  EXIT ;  /* 0x000000000000794d */ /* 0x000fea0003800000 */
.L_x_0:
[----:B------:R-:W-:-:S00]  /*02b0*/  BRA `(.L_x_0) ;  /* 0xfffffffc00fc7947 */ /* 0x000fc0000383ffff */
[----:B------:R-:W-:-:S00]  /*02c0*/  NOP ;  /* 0x0000000000007918 */ /* 0x000fc00000000000 */
        /* <DEDUP_REMOVED lines=11> */
.L_x_1:


//--------------------- .nv.constant0.triton_poi_fused_convolution_relu_8 --------------------------
	.section	.nv.constant0.triton_poi_fused_convolution_relu_8,"a",@progbits
	.sectionflags	@""
	.align	4
.nv.constant0.triton_poi_fused_convolution_relu_8:
	.zero		548
